//
// Generated by NVIDIA NVVM Compiler
//
// Compiler Build ID: CL-36424714
// Cuda compilation tools, release 13.0, V13.0.88
// Based on NVVM 20.0.0
//

.version 9.0
.target sm_100
.address_size 64

	// .globl	_Z6squarePii
.extern .func  (.param .b32 func_retval0) vprintf
(
	.param .b64 vprintf_param_0,
	.param .b64 vprintf_param_1
)
;
.global .align 1 .b8 $str[44] = {84, 104, 114, 101, 97, 100, 32, 37, 100, 32, 105, 110, 32, 66, 108, 111, 99, 107, 32, 37, 100, 32, 112, 114, 111, 99, 101, 115, 115, 101, 100, 32, 101, 108, 101, 109, 101, 110, 116, 32, 37, 100, 10};

.visible .entry _Z6squarePii(
	.param .u64 .ptr .align 1 _Z6squarePii_param_0,
	.param .u32 _Z6squarePii_param_1
)
{
	.local .align 8 .b8 	__local_depot0[16];
	.reg .b64 	%SP;
	.reg .b64 	%SPL;
	.reg .pred 	%p<2>;
	.reg .b32 	%r<10>;
	.reg .b64 	%rd<9>;

	mov.u64 	%SPL, __local_depot0;
	cvta.local.u64 	%SP, %SPL;
	ld.param.u64 	%rd1, [_Z6squarePii_param_0];
	ld.param.u32 	%r4, [_Z6squarePii_param_1];
	mov.u32 	%r1, %tid.x;
	mov.u32 	%r2, %ctaid.x;
	mov.u32 	%r5, %ntid.x;
	mad.lo.s32 	%r3, %r2, %r5, %r1;
	setp.ge.s32 	%p1, %r3, %r4;
	@%p1 bra 	$L__BB0_2;
	add.u64 	%rd2, %SP, 0;
	add.u64 	%rd3, %SPL, 0;
	cvta.to.global.u64 	%rd4, %rd1;
	mul.wide.s32 	%rd5, %r3, 4;
	add.s64 	%rd6, %rd4, %rd5;
	ld.global.u32 	%r6, [%rd6];
	mul.lo.s32 	%r7, %r6, %r6;
	st.global.u32 	[%rd6], %r7;
	st.local.v2.u32 	[%rd3], {%r1, %r2};
	st.local.u32 	[%rd3+8], %r3;
	mov.u64 	%rd7, $str;
	cvta.global.u64 	%rd8, %rd7;
	{ // callseq 0, 0
	.param .b64 param0;
	st.param.b64 	[param0], %rd8;
	.param .b64 param1;
	st.param.b64 	[param1], %rd2;
	.param .b32 retval0;
	call.uni (retval0), 
	vprintf, 
	(
	param0, 
	param1
	);
	ld.param.b32 	%r8, [retval0];
	} // callseq 0
$L__BB0_2:
	ret;

}


// ===== COMPILED SASS (sm_100) =====

	.target	sm_100

	.elftype	@"ET_EXEC"


//--------------------- .note.nv.tkinfo           --------------------------
	.section	.note.nv.tkinfo,"",@"SHT_NOTE"
	.sectionflags	@"SHF_NOTE_NV_TKINFO"
	.tkinfo
        /*0018*/ 	.word	0x00000002
        /*0030*/ 	.string	""
        /*0030*/ 	.string	"ptxas"
        /*0030*/ 	.string	"Cuda compilation tools, release 13.0, V13.0.88"
        /*0030*/ 	.string	"Build cuda_13.0.r13.0/compiler.36424714_0"
        /*0030*/ 	.string	"-arch sm_100 -m 64 "



//--------------------- .note.nv.cuinfo           --------------------------
	.section	.note.nv.cuinfo,"",@"SHT_NOTE"
	.sectionflags	@"SHF_NOTE_NV_CUINFO"
        /*0018*/ 	.short	0x0002
        /*001a*/ 	.short	0x0064
        /*001c*/ 	.short	0x0082
	.zero		2


//--------------------- .nv.info                  --------------------------
	.section	.nv.info,"",@"SHT_CUDA_INFO"
	.align	4


	//----- nvinfo : EIATTR_REGCOUNT
	.align		4
        /*0000*/ 	.byte	0x04, 0x2f
        /*0002*/ 	.short	(.L_2 - .L_1)
	.align		4
.L_1:
        /*0004*/ 	.word	index@(_Z6squarePii)
        /*0008*/ 	.word	0x00000018


	//----- nvinfo : EIATTR_FRAME_SIZE
	.align		4
.L_2:
        /*000c*/ 	.byte	0x04, 0x11
        /*000e*/ 	.short	(.L_4 - .L_3)
	.align		4
.L_3:
        /*0010*/ 	.word	index@(_Z6squarePii)
        /*0014*/ 	.word	0x00000010


	//----- nvinfo : EIATTR_MIN_STACK_SIZE
	.align		4
.L_4:
        /*0018*/ 	.byte	0x04, 0x12
        /*001a*/ 	.short	(.L_6 - .L_5)
	.align		4
.L_5:
        /*001c*/ 	.word	index@(_Z6squarePii)
        /*0020*/ 	.word	0x00000010
.L_6:


//--------------------- .nv.compat                --------------------------
	.section	.nv.compat,"",@"SHT_CUDA_COMPAT_INFO"
	.align	4
        /*0000*/ 	.byte	0x02, 0x09, 0x00, 0x00, 0x02, 0x02, 0x01, 0x00, 0x02, 0x05, 0x05, 0x00, 0x03, 0x07, 0x01, 0x01
        /*0010*/ 	.byte	0x02, 0x03, 0x00, 0x00, 0x02, 0x06, 0x01, 0x00, 0x04, 0x0b, 0x08, 0x00, 0x09, 0x00, 0x00, 0x00
        /*0020*/ 	.byte	0x00, 0x00, 0x00, 0x00


//--------------------- .nv.info._Z6squarePii     --------------------------
	.section	.nv.info._Z6squarePii,"",@"SHT_CUDA_INFO"
	.sectionflags	@""
	.align	4


	//----- nvinfo : EIATTR_CUDA_API_VERSION
	.align		4
        /*0000*/ 	.byte	0x04, 0x37
        /*0002*/ 	.short	(.L_8 - .L_7)
.L_7:
        /*0004*/ 	.word	0x00000082


	//----- nvinfo : EIATTR_KPARAM_INFO
	.align		4
.L_8:
        /*0008*/ 	.byte	0x04, 0x17
        /*000a*/ 	.short	(.L_10 - .L_9)
.L_9:
        /*000c*/ 	.word	0x00000000
        /*0010*/ 	.short	0x0001
        /*0012*/ 	.short	0x0008
        /*0014*/ 	.byte	0x00, 0xf0, 0x11, 0x00


	//----- nvinfo : EIATTR_KPARAM_INFO
	.align		4
.L_10:
        /*0018*/ 	.byte	0x04, 0x17
        /*001a*/ 	.short	(.L_12 - .L_11)
.L_11:
        /*001c*/ 	.word	0x00000000
        /*0020*/ 	.short	0x0000
        /*0022*/ 	.short	0x0000
        /*0024*/ 	.byte	0x00, 0xf5, 0x21, 0x00


	//----- nvinfo : EIATTR_SPARSE_MMA_MASK
	.align		4
.L_12:
        /*0028*/ 	.byte	0x03, 0x50
        /*002a*/ 	.short	0x0000


	//----- nvinfo : EIATTR_MAXREG_COUNT
	.align		4
        /*002c*/ 	.byte	0x03, 0x1b
        /*002e*/ 	.short	0x00ff


	//----- nvinfo : EIATTR_EXTERNS
	.align		4
        /*0030*/ 	.byte	0x04, 0x0f
        /*0032*/ 	.short	(.L_14 - .L_13)


	//   ....[0]....
	.align		4
.L_13:
        /*0034*/ 	.word	index@(vprintf)


	//----- nvinfo : EIATTR_MERCURY_ISA_VERSION
	.align		4
.L_14:
        /*0038*/ 	.byte	0x03, 0x5f
        /*003a*/ 	.short	0x0101


	//----- nvinfo : EIATTR_VRC_CTA_INIT_COUNT
	.align		4
        /*003c*/ 	.byte	0x02, 0x4a
	.zero		1
	.zero		1


	//----- nvinfo : EIATTR_SYSCALL_OFFSETS
	.align		4
        /*0040*/ 	.byte	0x04, 0x46
        /*0042*/ 	.short	(.L_16 - .L_15)


	//   ....[0]....
.L_15:
        /*0044*/ 	.word	0x000001b0


	//----- nvinfo : EIATTR_EXIT_INSTR_OFFSETS
	.align		4
.L_16:
        /*0048*/ 	.byte	0x04, 0x1c
        /*004a*/ 	.short	(.L_18 - .L_17)


	//   ....[0]....
.L_17:
        /*004c*/ 	.word	0x000000c0


	//   ....[1]....
        /*0050*/ 	.word	0x000001c0


	//----- nvinfo : EIATTR_CRS_STACK_SIZE
	.align		4
.L_18:
        /*0054*/ 	.byte	0x04, 0x1e
        /*0056*/ 	.short	(.L_20 - .L_19)
.L_19:
        /*0058*/ 	.word	0x00000000


	//----- nvinfo : EIATTR_CBANK_PARAM_SIZE
	.align		4
.L_20:
        /*005c*/ 	.byte	0x03, 0x19
        /*005e*/ 	.short	0x000c


	//----- nvinfo : EIATTR_PARAM_CBANK
	.align		4
        /*0060*/ 	.byte	0x04, 0x0a
        /*0062*/ 	.short	(.L_22 - .L_21)
	.align		4
.L_21:
        /*0064*/ 	.word	index@(.nv.constant0._Z6squarePii)
        /*0068*/ 	.short	0x0380
        /*006a*/ 	.short	0x000c


	//----- nvinfo : EIATTR_SW_WAR
	.align		4
.L_22:
        /*006c*/ 	.byte	0x04, 0x36
        /*006e*/ 	.short	(.L_24 - .L_23)
.L_23:
        /*0070*/ 	.word	0x00000008
.L_24:


//--------------------- .nv.callgraph             --------------------------
	.section	.nv.callgraph,"",@"SHT_CUDA_CALLGRAPH"
	.align	4
	.sectionentsize	8
	.align		4
        /*0000*/ 	.word	0x00000000
	.align		4
        /*0004*/ 	.word	0xffffffff
	.align		4
        /*0008*/ 	.word	index@(_Z6squarePii)
	.align		4
        /*000c*/ 	.word	index@(vprintf)
	.align		4
        /*0010*/ 	.word	0x00000000
	.align		4
        /*0014*/ 	.word	0xfffffffe
	.align		4
        /*0018*/ 	.word	0x00000000
	.align		4
        /*001c*/ 	.word	0xfffffffd
	.align		4
        /*0020*/ 	.word	0x00000000
	.align		4
        /*0024*/ 	.word	0xfffffffc


//--------------------- .nv.constant4             --------------------------
	.section	.nv.constant4,"a",@progbits
	.align	8
	.align		8
.nv.constant4:
        /*0000*/ 	.dword	vprintf
	.align		8
        /*0008*/ 	.dword	$str


//--------------------- .text._Z6squarePii        --------------------------
	.section	.text._Z6squarePii,"ax",@progbits
	.align	128
        .global         _Z6squarePii
        .type           _Z6squarePii,@function
        .size           _Z6squarePii,(.L_x_2 - _Z6squarePii)
        .other          _Z6squarePii,@"STO_CUDA_ENTRY STV_DEFAULT"
_Z6squarePii:
.text._Z6squarePii:
[----:B------:R-:W0:Y:S01]  /*0000*/  LDC R1, c[0x0][0x37c] ;  /* 0x0000df00ff017b82 */ /* 0x000e220000000800 */
[----:B------:R-:W1:Y:S01]  /*0010*/  S2R R12, SR_TID.X ;  /* 0x00000000000c7919 */ /* 0x000e620000002100 */
[----:B------:R-:W2:Y:S01]  /*0020*/  LDCU UR5, c[0x0][0x2fc] ;  /* 0x00005f80ff0577ac */ /* 0x000ea20008000800 */
[----:B0-----:R-:W-:Y:S01]  /*0030*/  VIADD R1, R1, 0xfffffff0 ;  /* 0xfffffff001017836 */ /* 0x001fe20000000000 */
[----:B------:R-:W1:Y:S01]  /*0040*/  S2R R13, SR_CTAID.X ;  /* 0x00000000000d7919 */ /* 0x000e620000002500 */
[----:B------:R-:W1:Y:S01]  /*0050*/  LDCU UR6, c[0x0][0x360] ;  /* 0x00006c00ff0677ac */ /* 0x000e620008000800 */
[----:B------:R-:W0:Y:S01]  /*0060*/  LDCU UR7, c[0x0][0x388] ;  /* 0x00007100ff0777ac */ /* 0x000e220008000800 */
[----:B------:R-:W3:Y:S02]  /*0070*/  LDCU UR4, c[0x0][0x2f8] ;  /* 0x00005f00ff0477ac */ /* 0x000ee40008000800 */
[----:B---3--:R-:W-:Y:S01]  /*0080*/  IADD3 R6, P1, PT, R1, UR4, RZ ;  /* 0x0000000401067c10 */ /* 0x008fe2000ff3e0ff */
[----:B-1----:R-:W-:-:S04]  /*0090*/  IMAD R0, R13, UR6, R12 ;  /* 0x000000060d007c24 */ /* 0x002fc8000f8e020c */
[----:B--2---:R-:W-:Y:S01]  /*00a0*/  IMAD.X R7, RZ, RZ, UR5, P1 ;  /* 0x00000005ff077e24 */ /* 0x004fe200088e06ff */
[----:B0-----:R-:W-:-:S13]  /*00b0*/  ISETP.GE.AND P0, PT, R0, UR7, PT ;  /* 0x0000000700007c0c */ /* 0x001fda000bf06270 */
[----:B------:R-:W-:Y:S05]  /*00c0*/  @P0 EXIT ;  /* 0x000000000000094d */ /* 0x000fea0003800000 */
[----:B------:R-:W0:Y:S01]  /*00d0*/  LDC.64 R2, c[0x0][0x380] ;  /* 0x0000e000ff027b82 */ /* 0x000e220000000a00 */
[----:B------:R-:W1:Y:S01]  /*00e0*/  LDCU.64 UR4, c[0x0][0x358] ;  /* 0x00006b00ff0477ac */ /* 0x000e620008000a00 */
[----:B------:R-:W-:Y:S01]  /*00f0*/  MOV R8, 0x0 ;  /* 0x0000000000087802 */ /* 0x000fe20000000f00 */
[----:B------:R-:W2:Y:S01]  /*0100*/  LDCU.64 UR6, c[0x4][0x8] ;  /* 0x01000100ff0677ac */ /* 0x000ea20008000a00 */
[----:B0-----:R-:W-:-:S05]  /*0110*/  IMAD.WIDE R2, R0, 0x4, R2 ;  /* 0x0000000400027825 */ /* 0x001fca00078e0202 */
[----:B-1----:R-:W3:Y:S01]  /*0120*/  LDG.E R9, desc[UR4][R2.64] ;  /* 0x0000000402097981 */ /* 0x002ee2000c1e1900 */
[----:B------:R0:W1:Y:S01]  /*0130*/  LDC.64 R10, c[0x4][R8] ;  /* 0x01000000080a7b82 */ /* 0x0000620000000a00 */
[----:B--2---:R-:W-:Y:S02]  /*0140*/  MOV R4, UR6 ;  /* 0x0000000600047c02 */ /* 0x004fe40008000f00 */
[----:B------:R0:W-:Y:S01]  /*0150*/  STL.64 [R1], R12 ;  /* 0x0000000c01007387 */ /* 0x0001e20000100a00 */
[----:B------:R-:W-:-:S03]  /*0160*/  MOV R5, UR7 ;  /* 0x0000000700057c02 */ /* 0x000fc60008000f00 */
[----:B------:R0:W-:Y:S01]  /*0170*/  STL [R1+0x8], R0 ;  /* 0x0000080001007387 */ /* 0x0001e20000100800 */
[----:B---3--:R-:W-:-:S05]  /*0180*/  IMAD R9, R9, R9, RZ ;  /* 0x0000000909097224 */ /* 0x008fca00078e02ff */
[----:B-1----:R0:W-:Y:S02]  /*0190*/  STG.E desc[UR4][R2.64], R9 ;  /* 0x0000000902007986 */ /* 0x0021e4000c101904 */
[----:B------:R-:W-:-:S07]  /*01a0*/  LEPC R20, `(.L_x_0) ;  /* 0x000000001014794e */ /* 0x000fce0000000000 */
[----:B0-----:R-:W-:Y:S05]  /*01b0*/  CALL.ABS.NOINC R10 ;  /* 0x000000000a007343 */ /* 0x001fea0003c00000 */
.L_x_0:
[----:B------:R-:W-:Y:S05]  /*01c0*/  EXIT ;  /* 0x000000000000794d */ /* 0x000fea0003800000 */
.L_x_1:
[----:B------:R-:W-:-:S00]  /*01d0*/  BRA `(.L_x_1) ;  /* 0xfffffffc00fc7947 */ /* 0x000fc0000383ffff */
[----:B------:R-:W-:-:S00]  /*01e0*/  NOP ;  /* 0x0000000000007918 */ /* 0x000fc00000000000 */
        /* <DEDUP_REMOVED lines=9> */
.L_x_2:


//--------------------- .nv.global.init           --------------------------
	.section	.nv.global.init,"aw",@progbits
.nv.global.init:
	.type		$str,@object
	.size		$str,(.L_0 - $str)
$str:
        /*0000*/ 	.byte	0x54, 0x68, 0x72, 0x65, 0x61, 0x64, 0x20, 0x25, 0x64, 0x20, 0x69, 0x6e, 0x20, 0x42, 0x6c, 0x6f
        /*0010*/ 	.byte	0x63, 0x6b, 0x20, 0x25, 0x64, 0x20, 0x70, 0x72, 0x6f, 0x63, 0x65, 0x73, 0x73, 0x65, 0x64, 0x20
        /*0020*/ 	.byte	0x65, 0x6c, 0x65, 0x6d, 0x65, 0x6e, 0x74, 0x20, 0x25, 0x64, 0x0a, 0x00
.L_0:


//--------------------- .nv.shared.reserved.0     --------------------------
	.section	.nv.shared.reserved.0,"aw",@nobits
	.weak		__nv_reservedSMEM_offset_0_alias
	.size		__nv_reservedSMEM_offset_0_alias, 0, 64
	.other		__nv_reservedSMEM_offset_0_alias,@"STO_CUDA_RESERVED_SHARED STV_DEFAULT"
__nv_reservedSMEM_offset_0_alias:
	.zero		0
	.zero		64


//--------------------- .nv.constant0._Z6squarePii --------------------------
	.section	.nv.constant0._Z6squarePii,"a",@progbits
	.sectionflags	@""
	.align	4
.nv.constant0._Z6squarePii:
	.zero		908


//--------------------- SYMBOLS --------------------------

	.type		.nv.reservedSmem.offset0,@object
	.size		.nv.reservedSmem.offset0,0x4
	.type		vprintf,@function
